	.headerflags	@"EF_CUDA_TEXMODE_UNIFIED EF_CUDA_64BIT_ADDRESS EF_CUDA_ACCELERATORS EF_CUDA_SM90 EF_CUDA_VIRTUAL_SM(EF_CUDA_SM90)"
	.elftype	@"ET_EXEC"


//--------------------- .nv.info                  --------------------------
	.section	.nv.info,"",@"SHT_CUDA_INFO"
	.align	4


	//----- nvinfo : EIATTR_REGCOUNT
	.align		4
        /*0000*/ 	.byte	0x04, 0x2f
        /*0002*/ 	.short	(.L_1 - .L_0)
	.align		4
.L_0:
        /*0004*/ 	.word	index@(triton_poi_fused__to_copy_add_arange_clamp_mul_sub_2)
        /*0008*/ 	.word	0x0000000a


	//----- nvinfo : EIATTR_MIN_STACK_SIZE
	.align		4
.L_1:
        /*000c*/ 	.byte	0x04, 0x12
        /*000e*/ 	.short	(.L_3 - .L_2)
	.align		4
.L_2:
        /*0010*/ 	.word	index@(triton_poi_fused__to_copy_add_arange_clamp_mul_sub_2)
        /*0014*/ 	.word	0x00000000


	//----- nvinfo : EIATTR_FRAME_SIZE
	.align		4
.L_3:
        /*0018*/ 	.byte	0x04, 0x11
        /*001a*/ 	.short	(.L_5 - .L_4)
	.align		4
.L_4:
        /*001c*/ 	.word	index@(triton_poi_fused__to_copy_add_arange_clamp_mul_sub_2)
        /*0020*/ 	.word	0x00000000


	//----- nvinfo : EIATTR_MIN_STACK_SIZE
	.align		4
.L_5:
        /*0024*/ 	.byte	0x04, 0x12
        /*0026*/ 	.short	(.L_7 - .L_6)
	.align		4
.L_6:
        /*0028*/ 	.word	index@(triton_poi_fused__to_copy_add_arange_clamp_mul_sub_2)
        /*002c*/ 	.word	0x00000000
.L_7:


//--------------------- .nv.info.triton_poi_fused__to_copy_add_arange_clamp_mul_sub_2 --------------------------
	.section	.nv.info.triton_poi_fused__to_copy_add_arange_clamp_mul_sub_2,"",@"SHT_CUDA_INFO"
	.sectionflags	@""
	.align	4


	//----- nvinfo : EIATTR_CUDA_API_VERSION
	.align		4
        /*0000*/ 	.byte	0x04, 0x37
        /*0002*/ 	.short	(.L_9 - .L_8)
.L_8:
        /*0004*/ 	.word	0x0000007c


	//----- nvinfo : EIATTR_KPARAM_INFO
	.align		4
.L_9:
        /*0008*/ 	.byte	0x04, 0x17
        /*000a*/ 	.short	(.L_11 - .L_10)
.L_10:
        /*000c*/ 	.word	0x00000000
        /*0010*/ 	.short	0x0001
        /*0012*/ 	.short	0x0008
        /*0014*/ 	.byte	0x00, 0xf0, 0x11, 0x00


	//----- nvinfo : EIATTR_KPARAM_INFO
	.align		4
.L_11:
        /*0018*/ 	.byte	0x04, 0x17
        /*001a*/ 	.short	(.L_13 - .L_12)
.L_12:
        /*001c*/ 	.word	0x00000000
        /*0020*/ 	.short	0x0000
        /*0022*/ 	.short	0x0000
        /*0024*/ 	.byte	0x00, 0xf4, 0x21, 0x00


	//----- nvinfo : EIATTR_SPARSE_MMA_MASK
	.align		4
.L_13:
        /*0028*/ 	.byte	0x03, 0x50
        /*002a*/ 	.short	0x0000


	//----- nvinfo : EIATTR_MAXREG_COUNT
	.align		4
        /*002c*/ 	.byte	0x03, 0x1b
        /*002e*/ 	.short	0x00ff


	//----- nvinfo : EIATTR_EXIT_INSTR_OFFSETS
	.align		4
        /*0030*/ 	.byte	0x04, 0x1c
        /*0032*/ 	.short	(.L_15 - .L_14)


	//   ....[0]....
.L_14:
        /*0034*/ 	.word	0x00000110


	//   ....[1]....
        /*0038*/ 	.word	0x00000140


	//----- nvinfo : EIATTR_REQNTID
	.align		4
.L_15:
        /*003c*/ 	.byte	0x04, 0x10
        /*003e*/ 	.short	(.L_17 - .L_16)
.L_16:
        /*0040*/ 	.word	0x00000020
        /*0044*/ 	.word	0x00000001
        /*0048*/ 	.word	0x00000001


	//----- nvinfo : EIATTR_CBANK_PARAM_SIZE
	.align		4
.L_17:
        /*004c*/ 	.byte	0x03, 0x19
        /*004e*/ 	.short	0x000c


	//----- nvinfo : EIATTR_PARAM_CBANK
	.align		4
        /*0050*/ 	.byte	0x04, 0x0a
        /*0052*/ 	.short	(.L_19 - .L_18)
	.align		4
.L_18:
        /*0054*/ 	.word	index@(.nv.constant0.triton_poi_fused__to_copy_add_arange_clamp_mul_sub_2)
        /*0058*/ 	.short	0x0210
        /*005a*/ 	.short	0x000c


	//----- nvinfo : EIATTR_SW_WAR
	.align		4
.L_19:
        /*005c*/ 	.byte	0x04, 0x36
        /*005e*/ 	.short	(.L_21 - .L_20)
.L_20:
        /*0060*/ 	.word	0x00000008
.L_21:


//--------------------- .nv.callgraph             --------------------------
	.section	.nv.callgraph,"",@"SHT_CUDA_CALLGRAPH"
	.align	4
	.sectionentsize	8
	.align		4
        /*0000*/ 	.word	0x00000000
	.align		4
        /*0004*/ 	.word	0xffffffff
	.align		4
        /*0008*/ 	.word	0x00000000
	.align		4
        /*000c*/ 	.word	0xfffffffe
	.align		4
        /*0010*/ 	.word	0x00000000
	.align		4
        /*0014*/ 	.word	0xfffffffd
	.align		4
        /*0018*/ 	.word	0x00000000
	.align		4
        /*001c*/ 	.word	0xfffffffc


//--------------------- .text.triton_poi_fused__to_copy_add_arange_clamp_mul_sub_2 --------------------------
	.section	.text.triton_poi_fused__to_copy_add_arange_clamp_mul_sub_2,"ax",@progbits
	.align	128
        .global         triton_poi_fused__to_copy_add_arange_clamp_mul_sub_2
        .type           triton_poi_fused__to_copy_add_arange_clamp_mul_sub_2,@function
        .size           triton_poi_fused__to_copy_add_arange_clamp_mul_sub_2,(.L_x_1 - triton_poi_fused__to_copy_add_arange_clamp_mul_sub_2)
        .other          triton_poi_fused__to_copy_add_arange_clamp_mul_sub_2,@"STO_CUDA_ENTRY STV_DEFAULT"
triton_poi_fused__to_copy_add_arange_clamp_mul_sub_2:
.text.triton_poi_fused__to_copy_add_arange_clamp_mul_sub_2:
[----:B------:R-:W0:Y:S02]  /*0000*/  LDC R1, c[0x0][0x28] ;  /* 0x00000a00ff017b82 */ /* 0x000e240000000800 */
[----:B------:R-:W1:Y:S01]  /*0010*/  S2R R6, SR_TID.X ;  /* 0x0000000000067919 */ /* 0x000e620000002100 */
[----:B------:R-:W-:Y:S01]  /*0020*/  IMAD.MOV.U32 R3, RZ, RZ, 0x3ec00000 ;  /* 0x3ec00000ff037424 */ /* 0x000fe200078e00ff */
[----:B------:R-:W2:Y:S01]  /*0030*/  S2R R5, SR_CTAID.X ;  /* 0x0000000000057919 */ /* 0x000ea20000002500 */
[C---:B-1----:R-:W-:Y:S02]  /*0040*/  LOP3.LUT R0, R6.reuse, 0x7, RZ, 0xc0, !PT ;  /* 0x0000000706007812 */ /* 0x042fe400078ec0ff */
[----:B------:R-:W-:-:S03]  /*0050*/  LOP3.LUT P0, RZ, R6, 0x18, RZ, 0xc0, !PT ;  /* 0x0000001806ff7812 */ /* 0x000fc6000780c0ff */
[----:B--2---:R-:W-:-:S05]  /*0060*/  IMAD R5, R5, 0x8, R0 ;  /* 0x0000000805057824 */ /* 0x004fca00078e0200 */
[----:B------:R-:W-:Y:S02]  /*0070*/  I2FP.F32.S32 R0, R5 ;  /* 0x0000000500007245 */ /* 0x000fe40000201400 */
[----:B------:R-:W-:-:S03]  /*0080*/  ISETP.LT.AND P0, PT, R5, 0x8, !P0 ;  /* 0x000000080500780c */ /* 0x000fc60004701270 */
[----:B------:R-:W-:-:S04]  /*0090*/  FADD R0, R0, 0.5 ;  /* 0x3f00000000007421 */ /* 0x000fc80000000000 */
[----:B------:R-:W-:Y:S02]  /*00a0*/  FFMA R0, R0, R3, -0.5 ;  /* 0xbf00000000007423 */ /* 0x000fe40000000003 */
[----:B------:R-:W1:Y:S03]  /*00b0*/  LDC.64 R2, c[0x0][0x210] ;  /* 0x00008400ff027b82 */ /* 0x000e660000000a00 */
[----:B------:R-:W-:-:S04]  /*00c0*/  FMNMX R0, RZ, R0, !PT ;  /* 0x00000000ff007209 */ /* 0x000fc80007800000 */
[----:B------:R-:W2:Y:S02]  /*00d0*/  F2I.TRUNC.NTZ R4, R0 ;  /* 0x0000000000047305 */ /* 0x000ea4000020f100 */
[----:B--2---:R-:W-:Y:S01]  /*00e0*/  I2FP.F32.S32 R7, R4 ;  /* 0x0000000400077245 */ /* 0x004fe20000201400 */
[----:B-1----:R-:W-:-:S04]  /*00f0*/  IMAD.WIDE R2, R5, 0x4, R2 ;  /* 0x0000000405027825 */ /* 0x002fc800078e0202 */
[----:B------:R-:W-:Y:S01]  /*0100*/  FADD.SAT R7, R0, -R7 ;  /* 0x8000000700077221 */ /* 0x000fe20000002000 */
[----:B------:R-:W-:Y:S06]  /*0110*/  @!P0 EXIT ;  /* 0x000000000000894d */ /* 0x000fec0003800000 */
[----:B------:R-:W-:Y:S02]  /*0120*/  ULDC.64 UR4, c[0x0][0x208] ;  /* 0x0000820000047ab9 */ /* 0x000fe40000000a00 */
[----:B------:R-:W-:Y:S01]  /*0130*/  STG.E desc[UR4][R2.64], R7 ;  /* 0x0000000702007986 */ /* 0x000fe2000c101904 */
[----:B------:R-:W-:Y:S05]  /*0140*/  EXIT ;  /* 0x000000000000794d */ /* 0x000fea0003800000 */
.L_x_0:
[----:B------:R-:W-:-:S00]  /*0150*/  BRA `(.L_x_0) ;  /* 0xfffffffc00fc7947 */ /* 0x000fc0000383ffff */
[----:B------:R-:W-:-:S00]  /*0160*/  NOP ;  /* 0x0000000000007918 */ /* 0x000fc00000000000 */
        /* <DEDUP_REMOVED lines=9> */
.L_x_1:


//--------------------- .nv.constant0.triton_poi_fused__to_copy_add_arange_clamp_mul_sub_2 --------------------------
	.section	.nv.constant0.triton_poi_fused__to_copy_add_arange_clamp_mul_sub_2,"a",@progbits
	.sectionflags	@""
	.align	4
.nv.constant0.triton_poi_fused__to_copy_add_arange_clamp_mul_sub_2:
	.zero		540
